//
// Generated by NVIDIA NVVM Compiler
//
// Compiler Build ID: CL-36424714
// Cuda compilation tools, release 13.0, V13.0.88
// Based on NVVM 20.0.0
//

.version 9.0
.target sm_100
.address_size 64

	// .globl	_Z11trap_kernelffif

.visible .entry _Z11trap_kernelffif(
	.param .f32 _Z11trap_kernelffif_param_0,
	.param .f32 _Z11trap_kernelffif_param_1,
	.param .u32 _Z11trap_kernelffif_param_2,
	.param .f32 _Z11trap_kernelffif_param_3
)
{


	ret;

}


// ===== COMPILED SASS (sm_100) =====

	.target	sm_100

	.elftype	@"ET_EXEC"


//--------------------- .note.nv.tkinfo           --------------------------
	.section	.note.nv.tkinfo,"",@"SHT_NOTE"
	.sectionflags	@"SHF_NOTE_NV_TKINFO"
	.tkinfo
        /*0018*/ 	.word	0x00000002
        /*0030*/ 	.string	""
        /*0030*/ 	.string	"ptxas"
        /*0030*/ 	.string	"Cuda compilation tools, release 13.0, V13.0.88"
        /*0030*/ 	.string	"Build cuda_13.0.r13.0/compiler.36424714_0"
        /*0030*/ 	.string	"-arch sm_100 -m 64 "



//--------------------- .note.nv.cuinfo           --------------------------
	.section	.note.nv.cuinfo,"",@"SHT_NOTE"
	.sectionflags	@"SHF_NOTE_NV_CUINFO"
        /*0018*/ 	.short	0x0002
        /*001a*/ 	.short	0x0064
        /*001c*/ 	.short	0x0082
	.zero		2


//--------------------- .nv.info                  --------------------------
	.section	.nv.info,"",@"SHT_CUDA_INFO"
	.align	4


	//----- nvinfo : EIATTR_REGCOUNT
	.align		4
        /*0000*/ 	.byte	0x04, 0x2f
        /*0002*/ 	.short	(.L_1 - .L_0)
	.align		4
.L_0:
        /*0004*/ 	.word	index@(_Z11trap_kernelffif)
        /*0008*/ 	.word	0x00000004


	//----- nvinfo : EIATTR_FRAME_SIZE
	.align		4
.L_1:
        /*000c*/ 	.byte	0x04, 0x11
        /*000e*/ 	.short	(.L_3 - .L_2)
	.align		4
.L_2:
        /*0010*/ 	.word	index@(_Z11trap_kernelffif)
        /*0014*/ 	.word	0x00000000


	//----- nvinfo : EIATTR_MIN_STACK_SIZE
	.align		4
.L_3:
        /*0018*/ 	.byte	0x04, 0x12
        /*001a*/ 	.short	(.L_5 - .L_4)
	.align		4
.L_4:
        /*001c*/ 	.word	index@(_Z11trap_kernelffif)
        /*0020*/ 	.word	0x00000000
.L_5:


//--------------------- .nv.compat                --------------------------
	.section	.nv.compat,"",@"SHT_CUDA_COMPAT_INFO"
	.align	4
        /*0000*/ 	.byte	0x02, 0x09, 0x00, 0x00, 0x02, 0x02, 0x01, 0x00, 0x02, 0x05, 0x05, 0x00, 0x03, 0x07, 0x01, 0x01
        /*0010*/ 	.byte	0x02, 0x03, 0x00, 0x00, 0x02, 0x06, 0x01, 0x00, 0x04, 0x0b, 0x08, 0x00, 0x09, 0x00, 0x00, 0x00
        /*0020*/ 	.byte	0x00, 0x00, 0x00, 0x00


//--------------------- .nv.info._Z11trap_kernelffif --------------------------
	.section	.nv.info._Z11trap_kernelffif,"",@"SHT_CUDA_INFO"
	.sectionflags	@""
	.align	4


	//----- nvinfo : EIATTR_CUDA_API_VERSION
	.align		4
        /*0000*/ 	.byte	0x04, 0x37
        /*0002*/ 	.short	(.L_7 - .L_6)
.L_6:
        /*0004*/ 	.word	0x00000082


	//----- nvinfo : EIATTR_KPARAM_INFO
	.align		4
.L_7:
        /*0008*/ 	.byte	0x04, 0x17
        /*000a*/ 	.short	(.L_9 - .L_8)
.L_8:
        /*000c*/ 	.word	0x00000000
        /*0010*/ 	.short	0x0003
        /*0012*/ 	.short	0x000c
        /*0014*/ 	.byte	0x00, 0xf0, 0x11, 0x00


	//----- nvinfo : EIATTR_KPARAM_INFO
	.align		4
.L_9:
        /*0018*/ 	.byte	0x04, 0x17
        /*001a*/ 	.short	(.L_11 - .L_10)
.L_10:
        /*001c*/ 	.word	0x00000000
        /*0020*/ 	.short	0x0002
        /*0022*/ 	.short	0x0008
        /*0024*/ 	.byte	0x00, 0xf0, 0x11, 0x00


	//----- nvinfo : EIATTR_KPARAM_INFO
	.align		4
.L_11:
        /*0028*/ 	.byte	0x04, 0x17
        /*002a*/ 	.short	(.L_13 - .L_12)
.L_12:
        /*002c*/ 	.word	0x00000000
        /*0030*/ 	.short	0x0001
        /*0032*/ 	.short	0x0004
        /*0034*/ 	.byte	0x00, 0xf0, 0x11, 0x00


	//----- nvinfo : EIATTR_KPARAM_INFO
	.align		4
.L_13:
        /*0038*/ 	.byte	0x04, 0x17
        /*003a*/ 	.short	(.L_15 - .L_14)
.L_14:
        /*003c*/ 	.word	0x00000000
        /*0040*/ 	.short	0x0000
        /*0042*/ 	.short	0x0000
        /*0044*/ 	.byte	0x00, 0xf0, 0x11, 0x00


	//----- nvinfo : EIATTR_SPARSE_MMA_MASK
	.align		4
.L_15:
        /*0048*/ 	.byte	0x03, 0x50
        /*004a*/ 	.short	0x0000


	//----- nvinfo : EIATTR_MAXREG_COUNT
	.align		4
        /*004c*/ 	.byte	0x03, 0x1b
        /*004e*/ 	.short	0x00ff


	//----- nvinfo : EIATTR_MERCURY_ISA_VERSION
	.align		4
        /*0050*/ 	.byte	0x03, 0x5f
        /*0052*/ 	.short	0x0101


	//----- nvinfo : EIATTR_VRC_CTA_INIT_COUNT
	.align		4
        /*0054*/ 	.byte	0x02, 0x4a
	.zero		1
	.zero		1


	//----- nvinfo : EIATTR_EXIT_INSTR_OFFSETS
	.align		4
        /*0058*/ 	.byte	0x04, 0x1c
        /*005a*/ 	.short	(.L_17 - .L_16)


	//   ....[0]....
.L_16:
        /*005c*/ 	.word	0x00000010


	//----- nvinfo : EIATTR_CBANK_PARAM_SIZE
	.align		4
.L_17:
        /*0060*/ 	.byte	0x03, 0x19
        /*0062*/ 	.short	0x0010


	//----- nvinfo : EIATTR_PARAM_CBANK
	.align		4
        /*0064*/ 	.byte	0x04, 0x0a
        /*0066*/ 	.short	(.L_19 - .L_18)
	.align		4
.L_18:
        /*0068*/ 	.word	index@(.nv.constant0._Z11trap_kernelffif)
        /*006c*/ 	.short	0x0380
        /*006e*/ 	.short	0x0010


	//----- nvinfo : EIATTR_SW_WAR
	.align		4
.L_19:
        /*0070*/ 	.byte	0x04, 0x36
        /*0072*/ 	.short	(.L_21 - .L_20)
.L_20:
        /*0074*/ 	.word	0x00000008
.L_21:


//--------------------- .nv.callgraph             --------------------------
	.section	.nv.callgraph,"",@"SHT_CUDA_CALLGRAPH"
	.align	4
	.sectionentsize	8
	.align		4
        /*0000*/ 	.word	0x00000000
	.align		4
        /*0004*/ 	.word	0xffffffff
	.align		4
        /*0008*/ 	.word	0x00000000
	.align		4
        /*000c*/ 	.word	0xfffffffe
	.align		4
        /*0010*/ 	.word	0x00000000
	.align		4
        /*0014*/ 	.word	0xfffffffd
	.align		4
        /*0018*/ 	.word	0x00000000
	.align		4
        /*001c*/ 	.word	0xfffffffc


//--------------------- .text._Z11trap_kernelffif --------------------------
	.section	.text._Z11trap_kernelffif,"ax",@progbits
	.align	128
        .global         _Z11trap_kernelffif
        .type           _Z11trap_kernelffif,@function
        .size           _Z11trap_kernelffif,(.L_x_1 - _Z11trap_kernelffif)
        .other          _Z11trap_kernelffif,@"STO_CUDA_ENTRY STV_DEFAULT"
_Z11trap_kernelffif:
.text._Z11trap_kernelffif:
[----:B------:R-:W-:Y:S01]  /*0000*/  LDC R1, c[0x0][0x37c] ;  /* 0x0000df00ff017b82 */ /* 0x000fe20000000800 */
[----:B------:R-:W-:Y:S05]  /*0010*/  EXIT ;  /* 0x000000000000794d */ /* 0x000fea0003800000 */
.L_x_0:
[----:B------:R-:W-:-:S00]  /*0020*/  BRA `(.L_x_0) ;  /* 0xfffffffc00fc7947 */ /* 0x000fc0000383ffff */
[----:B------:R-:W-:-:S00]  /*0030*/  NOP ;  /* 0x0000000000007918 */ /* 0x000fc00000000000 */
        /* <DEDUP_REMOVED lines=12> */
.L_x_1:


//--------------------- .nv.shared.reserved.0     --------------------------
	.section	.nv.shared.reserved.0,"aw",@nobits
	.weak		__nv_reservedSMEM_offset_0_alias
	.size		__nv_reservedSMEM_offset_0_alias, 0, 64
	.other		__nv_reservedSMEM_offset_0_alias,@"STO_CUDA_RESERVED_SHARED STV_DEFAULT"
__nv_reservedSMEM_offset_0_alias:
	.zero		0
	.zero		64


//--------------------- .nv.constant0._Z11trap_kernelffif --------------------------
	.section	.nv.constant0._Z11trap_kernelffif,"a",@progbits
	.sectionflags	@""
	.align	4
.nv.constant0._Z11trap_kernelffif:
	.zero		912


//--------------------- SYMBOLS --------------------------

	.type		.nv.reservedSmem.offset0,@object
	.size		.nv.reservedSmem.offset0,0x4
